//
// Generated by NVIDIA NVVM Compiler
//
// Compiler Build ID: CL-36424714
// Cuda compilation tools, release 13.0, V13.0.88
// Based on NVVM 20.0.0
//

.version 9.0
.target sm_100
.address_size 64

	// .globl	_Z9gpuMatrixPiS_S_i

.visible .entry _Z9gpuMatrixPiS_S_i(
	.param .u64 .ptr .align 1 _Z9gpuMatrixPiS_S_i_param_0,
	.param .u64 .ptr .align 1 _Z9gpuMatrixPiS_S_i_param_1,
	.param .u64 .ptr .align 1 _Z9gpuMatrixPiS_S_i_param_2,
	.param .u32 _Z9gpuMatrixPiS_S_i_param_3
)
{
	.reg .pred 	%p<12>;
	.reg .b32 	%r<107>;
	.reg .b64 	%rd<53>;

	ld.param.u64 	%rd11, [_Z9gpuMatrixPiS_S_i_param_0];
	ld.param.u64 	%rd12, [_Z9gpuMatrixPiS_S_i_param_1];
	ld.param.u32 	%r33, [_Z9gpuMatrixPiS_S_i_param_3];
	cvta.to.global.u64 	%rd1, %rd12;
	cvta.to.global.u64 	%rd2, %rd11;
	mov.u32 	%r34, %tid.x;
	mov.u32 	%r35, %ctaid.x;
	mov.u32 	%r36, %ntid.x;
	mad.lo.s32 	%r1, %r35, %r36, %r34;
	div.s32 	%r2, %r1, %r33;
	mul.lo.s32 	%r37, %r2, %r33;
	sub.s32 	%r3, %r1, %r37;
	setp.lt.s32 	%p1, %r33, 0;
	setp.ge.s32 	%p2, %r2, %r33;
	or.pred  	%p3, %p1, %p2;
	@%p3 bra 	$L__BB0_13;
	max.u32 	%r5, %r33, 1;
	setp.lt.u32 	%p4, %r33, 8;
	mov.b32 	%r101, 0;
	mov.u32 	%r106, %r101;
	@%p4 bra 	$L__BB0_4;
	and.b32  	%r41, %r5, 2147483640;
	neg.s32 	%r95, %r41;
	mul.wide.u32 	%rd13, %r33, 4;
	add.s64 	%rd3, %rd1, %rd13;
	mul.wide.u32 	%rd14, %r33, 8;
	add.s64 	%rd4, %rd1, %rd14;
	mul.wide.u32 	%rd15, %r33, 12;
	add.s64 	%rd5, %rd1, %rd15;
	mul.wide.u32 	%rd16, %r33, 16;
	add.s64 	%rd6, %rd1, %rd16;
	mul.wide.u32 	%rd17, %r33, 20;
	add.s64 	%rd7, %rd1, %rd17;
	mul.wide.u32 	%rd18, %r33, 24;
	add.s64 	%rd8, %rd1, %rd18;
	mul.wide.u32 	%rd19, %r33, 28;
	add.s64 	%rd9, %rd1, %rd19;
	mov.b32 	%r106, 0;
	mov.u32 	%r93, %r37;
	mov.u32 	%r94, %r3;
$L__BB0_3:
	.pragma "nounroll";
	and.b32  	%r101, %r5, 2147483640;
	mul.wide.s32 	%rd20, %r94, 4;
	add.s64 	%rd21, %rd3, %rd20;
	add.s64 	%rd22, %rd4, %rd20;
	add.s64 	%rd23, %rd5, %rd20;
	add.s64 	%rd24, %rd6, %rd20;
	add.s64 	%rd25, %rd7, %rd20;
	add.s64 	%rd26, %rd8, %rd20;
	add.s64 	%rd27, %rd9, %rd20;
	add.s64 	%rd28, %rd1, %rd20;
	mul.wide.s32 	%rd29, %r93, 4;
	add.s64 	%rd30, %rd2, %rd29;
	ld.global.u32 	%r42, [%rd30];
	ld.global.u32 	%r43, [%rd28];
	mad.lo.s32 	%r44, %r43, %r42, %r106;
	ld.global.u32 	%r45, [%rd30+4];
	ld.global.u32 	%r46, [%rd21];
	mad.lo.s32 	%r47, %r46, %r45, %r44;
	ld.global.u32 	%r48, [%rd30+8];
	ld.global.u32 	%r49, [%rd22];
	mad.lo.s32 	%r50, %r49, %r48, %r47;
	ld.global.u32 	%r51, [%rd30+12];
	ld.global.u32 	%r52, [%rd23];
	mad.lo.s32 	%r53, %r52, %r51, %r50;
	ld.global.u32 	%r54, [%rd30+16];
	ld.global.u32 	%r55, [%rd24];
	mad.lo.s32 	%r56, %r55, %r54, %r53;
	ld.global.u32 	%r57, [%rd30+20];
	ld.global.u32 	%r58, [%rd25];
	mad.lo.s32 	%r59, %r58, %r57, %r56;
	ld.global.u32 	%r60, [%rd30+24];
	ld.global.u32 	%r61, [%rd26];
	mad.lo.s32 	%r62, %r61, %r60, %r59;
	ld.global.u32 	%r63, [%rd30+28];
	ld.global.u32 	%r64, [%rd27];
	mad.lo.s32 	%r106, %r64, %r63, %r62;
	add.s32 	%r95, %r95, 8;
	shl.b32 	%r65, %r33, 3;
	add.s32 	%r94, %r94, %r65;
	add.s32 	%r93, %r93, 8;
	setp.ne.s32 	%p5, %r95, 0;
	@%p5 bra 	$L__BB0_3;
$L__BB0_4:
	and.b32  	%r19, %r5, 7;
	setp.eq.s32 	%p6, %r19, 0;
	@%p6 bra 	$L__BB0_12;
	and.b32  	%r20, %r5, 3;
	setp.lt.u32 	%p7, %r19, 4;
	@%p7 bra 	$L__BB0_7;
	add.s32 	%r67, %r101, %r37;
	mul.wide.s32 	%rd31, %r67, 4;
	add.s64 	%rd32, %rd2, %rd31;
	ld.global.u32 	%r68, [%rd32];
	mad.lo.s32 	%r69, %r101, %r33, %r3;
	mul.wide.s32 	%rd33, %r69, 4;
	add.s64 	%rd34, %rd1, %rd33;
	ld.global.u32 	%r70, [%rd34];
	mad.lo.s32 	%r71, %r70, %r68, %r106;
	ld.global.u32 	%r72, [%rd32+4];
	mul.wide.u32 	%rd35, %r33, 4;
	add.s64 	%rd36, %rd34, %rd35;
	ld.global.u32 	%r73, [%rd36];
	mad.lo.s32 	%r74, %r73, %r72, %r71;
	ld.global.u32 	%r75, [%rd32+8];
	add.s64 	%rd37, %rd36, %rd35;
	ld.global.u32 	%r76, [%rd37];
	mad.lo.s32 	%r77, %r76, %r75, %r74;
	ld.global.u32 	%r78, [%rd32+12];
	add.s64 	%rd38, %rd37, %rd35;
	ld.global.u32 	%r79, [%rd38];
	mad.lo.s32 	%r106, %r79, %r78, %r77;
	add.s32 	%r101, %r101, 4;
$L__BB0_7:
	setp.eq.s32 	%p8, %r20, 0;
	@%p8 bra 	$L__BB0_12;
	setp.eq.s32 	%p9, %r20, 1;
	@%p9 bra 	$L__BB0_10;
	add.s32 	%r81, %r101, %r37;
	mul.wide.s32 	%rd39, %r81, 4;
	add.s64 	%rd40, %rd2, %rd39;
	ld.global.u32 	%r82, [%rd40];
	mad.lo.s32 	%r83, %r101, %r33, %r3;
	mul.wide.s32 	%rd41, %r83, 4;
	add.s64 	%rd42, %rd1, %rd41;
	ld.global.u32 	%r84, [%rd42];
	mad.lo.s32 	%r85, %r84, %r82, %r106;
	ld.global.u32 	%r86, [%rd40+4];
	mul.wide.u32 	%rd43, %r33, 4;
	add.s64 	%rd44, %rd42, %rd43;
	ld.global.u32 	%r87, [%rd44];
	mad.lo.s32 	%r106, %r87, %r86, %r85;
	add.s32 	%r101, %r101, 2;
$L__BB0_10:
	and.b32  	%r88, %r5, 1;
	setp.eq.b32 	%p10, %r88, 1;
	not.pred 	%p11, %p10;
	@%p11 bra 	$L__BB0_12;
	add.s32 	%r89, %r101, %r37;
	mul.wide.s32 	%rd45, %r89, 4;
	add.s64 	%rd46, %rd2, %rd45;
	ld.global.u32 	%r90, [%rd46];
	mad.lo.s32 	%r91, %r101, %r33, %r3;
	mul.wide.s32 	%rd47, %r91, 4;
	add.s64 	%rd48, %rd1, %rd47;
	ld.global.u32 	%r92, [%rd48];
	mad.lo.s32 	%r106, %r92, %r90, %r106;
$L__BB0_12:
	ld.param.u64 	%rd52, [_Z9gpuMatrixPiS_S_i_param_2];
	cvta.to.global.u64 	%rd49, %rd52;
	mul.wide.s32 	%rd50, %r1, 4;
	add.s64 	%rd51, %rd49, %rd50;
	st.global.u32 	[%rd51], %r106;
$L__BB0_13:
	ret;

}


// ===== COMPILED SASS (sm_100) =====

	.target	sm_100

	.elftype	@"ET_EXEC"


//--------------------- .note.nv.tkinfo           --------------------------
	.section	.note.nv.tkinfo,"",@"SHT_NOTE"
	.sectionflags	@"SHF_NOTE_NV_TKINFO"
	.tkinfo
        /*0018*/ 	.word	0x00000002
        /*0030*/ 	.string	""
        /*0030*/ 	.string	"ptxas"
        /*0030*/ 	.string	"Cuda compilation tools, release 13.0, V13.0.88"
        /*0030*/ 	.string	"Build cuda_13.0.r13.0/compiler.36424714_0"
        /*0030*/ 	.string	"-arch sm_100 -m 64 "



//--------------------- .note.nv.cuinfo           --------------------------
	.section	.note.nv.cuinfo,"",@"SHT_NOTE"
	.sectionflags	@"SHF_NOTE_NV_CUINFO"
        /*0018*/ 	.short	0x0002
        /*001a*/ 	.short	0x0064
        /*001c*/ 	.short	0x0082
	.zero		2


//--------------------- .nv.info                  --------------------------
	.section	.nv.info,"",@"SHT_CUDA_INFO"
	.align	4


	//----- nvinfo : EIATTR_REGCOUNT
	.align		4
        /*0000*/ 	.byte	0x04, 0x2f
        /*0002*/ 	.short	(.L_1 - .L_0)
	.align		4
.L_0:
        /*0004*/ 	.word	index@(_Z9gpuMatrixPiS_S_i)
        /*0008*/ 	.word	0x0000001f


	//----- nvinfo : EIATTR_FRAME_SIZE
	.align		4
.L_1:
        /*000c*/ 	.byte	0x04, 0x11
        /*000e*/ 	.short	(.L_3 - .L_2)
	.align		4
.L_2:
        /*0010*/ 	.word	index@(_Z9gpuMatrixPiS_S_i)
        /*0014*/ 	.word	0x00000000


	//----- nvinfo : EIATTR_MIN_STACK_SIZE
	.align		4
.L_3:
        /*0018*/ 	.byte	0x04, 0x12
        /*001a*/ 	.short	(.L_5 - .L_4)
	.align		4
.L_4:
        /*001c*/ 	.word	index@(_Z9gpuMatrixPiS_S_i)
        /*0020*/ 	.word	0x00000000
.L_5:


//--------------------- .nv.compat                --------------------------
	.section	.nv.compat,"",@"SHT_CUDA_COMPAT_INFO"
	.align	4
        /*0000*/ 	.byte	0x02, 0x09, 0x00, 0x00, 0x02, 0x02, 0x01, 0x00, 0x02, 0x05, 0x05, 0x00, 0x03, 0x07, 0x01, 0x01
        /*0010*/ 	.byte	0x02, 0x03, 0x00, 0x00, 0x02, 0x06, 0x01, 0x00, 0x04, 0x0b, 0x08, 0x00, 0x09, 0x00, 0x00, 0x00
        /*0020*/ 	.byte	0x00, 0x00, 0x00, 0x00


//--------------------- .nv.info._Z9gpuMatrixPiS_S_i --------------------------
	.section	.nv.info._Z9gpuMatrixPiS_S_i,"",@"SHT_CUDA_INFO"
	.sectionflags	@""
	.align	4


	//----- nvinfo : EIATTR_CUDA_API_VERSION
	.align		4
        /*0000*/ 	.byte	0x04, 0x37
        /*0002*/ 	.short	(.L_7 - .L_6)
.L_6:
        /*0004*/ 	.word	0x00000082


	//----- nvinfo : EIATTR_KPARAM_INFO
	.align		4
.L_7:
        /*0008*/ 	.byte	0x04, 0x17
        /*000a*/ 	.short	(.L_9 - .L_8)
.L_8:
        /*000c*/ 	.word	0x00000000
        /*0010*/ 	.short	0x0003
        /*0012*/ 	.short	0x0018
        /*0014*/ 	.byte	0x00, 0xf0, 0x11, 0x00


	//----- nvinfo : EIATTR_KPARAM_INFO
	.align		4
.L_9:
        /*0018*/ 	.byte	0x04, 0x17
        /*001a*/ 	.short	(.L_11 - .L_10)
.L_10:
        /*001c*/ 	.word	0x00000000
        /*0020*/ 	.short	0x0002
        /*0022*/ 	.short	0x0010
        /*0024*/ 	.byte	0x00, 0xf5, 0x21, 0x00


	//----- nvinfo : EIATTR_KPARAM_INFO
	.align		4
.L_11:
        /*0028*/ 	.byte	0x04, 0x17
        /*002a*/ 	.short	(.L_13 - .L_12)
.L_12:
        /*002c*/ 	.word	0x00000000
        /*0030*/ 	.short	0x0001
        /*0032*/ 	.short	0x0008
        /*0034*/ 	.byte	0x00, 0xf5, 0x21, 0x00


	//----- nvinfo : EIATTR_KPARAM_INFO
	.align		4
.L_13:
        /*0038*/ 	.byte	0x04, 0x17
        /*003a*/ 	.short	(.L_15 - .L_14)
.L_14:
        /*003c*/ 	.word	0x00000000
        /*0040*/ 	.short	0x0000
        /*0042*/ 	.short	0x0000
        /*0044*/ 	.byte	0x00, 0xf5, 0x21, 0x00


	//----- nvinfo : EIATTR_SPARSE_MMA_MASK
	.align		4
.L_15:
        /*0048*/ 	.byte	0x03, 0x50
        /*004a*/ 	.short	0x0000


	//----- nvinfo : EIATTR_MAXREG_COUNT
	.align		4
        /*004c*/ 	.byte	0x03, 0x1b
        /*004e*/ 	.short	0x00ff


	//----- nvinfo : EIATTR_MERCURY_ISA_VERSION
	.align		4
        /*0050*/ 	.byte	0x03, 0x5f
        /*0052*/ 	.short	0x0101


	//----- nvinfo : EIATTR_VRC_CTA_INIT_COUNT
	.align		4
        /*0054*/ 	.byte	0x02, 0x4a
	.zero		1
	.zero		1


	//----- nvinfo : EIATTR_EXIT_INSTR_OFFSETS
	.align		4
        /*0058*/ 	.byte	0x04, 0x1c
        /*005a*/ 	.short	(.L_17 - .L_16)


	//   ....[0]....
.L_16:
        /*005c*/ 	.word	0x000001f0


	//   ....[1]....
        /*0060*/ 	.word	0x00000b50


	//----- nvinfo : EIATTR_CBANK_PARAM_SIZE
	.align		4
.L_17:
        /*0064*/ 	.byte	0x03, 0x19
        /*0066*/ 	.short	0x001c


	//----- nvinfo : EIATTR_PARAM_CBANK
	.align		4
        /*0068*/ 	.byte	0x04, 0x0a
        /*006a*/ 	.short	(.L_19 - .L_18)
	.align		4
.L_18:
        /*006c*/ 	.word	index@(.nv.constant0._Z9gpuMatrixPiS_S_i)
        /*0070*/ 	.short	0x0380
        /*0072*/ 	.short	0x001c


	//----- nvinfo : EIATTR_SW_WAR
	.align		4
.L_19:
        /*0074*/ 	.byte	0x04, 0x36
        /*0076*/ 	.short	(.L_21 - .L_20)
.L_20:
        /*0078*/ 	.word	0x00000008
.L_21:


//--------------------- .nv.callgraph             --------------------------
	.section	.nv.callgraph,"",@"SHT_CUDA_CALLGRAPH"
	.align	4
	.sectionentsize	8
	.align		4
        /*0000*/ 	.word	0x00000000
	.align		4
        /*0004*/ 	.word	0xffffffff
	.align		4
        /*0008*/ 	.word	0x00000000
	.align		4
        /*000c*/ 	.word	0xfffffffe
	.align		4
        /*0010*/ 	.word	0x00000000
	.align		4
        /*0014*/ 	.word	0xfffffffd
	.align		4
        /*0018*/ 	.word	0x00000000
	.align		4
        /*001c*/ 	.word	0xfffffffc


//--------------------- .text._Z9gpuMatrixPiS_S_i --------------------------
	.section	.text._Z9gpuMatrixPiS_S_i,"ax",@progbits
	.align	128
        .global         _Z9gpuMatrixPiS_S_i
        .type           _Z9gpuMatrixPiS_S_i,@function
        .size           _Z9gpuMatrixPiS_S_i,(.L_x_5 - _Z9gpuMatrixPiS_S_i)
        .other          _Z9gpuMatrixPiS_S_i,@"STO_CUDA_ENTRY STV_DEFAULT"
_Z9gpuMatrixPiS_S_i:
.text._Z9gpuMatrixPiS_S_i:
[----:B------:R-:W-:Y:S01]  /*0000*/  LDC R1, c[0x0][0x37c] ;  /* 0x0000df00ff017b82 */ /* 0x000fe20000000800 */
[----:B------:R-:W0:Y:S01]  /*0010*/  LDCU UR18, c[0x0][0x398] ;  /* 0x00007300ff1277ac */ /* 0x000e220008000800 */
[----:B------:R-:W1:Y:S06]  /*0020*/  S2R R0, SR_TID.X ;  /* 0x0000000000007919 */ /* 0x000e6c0000002100 */
[----:B------:R-:W1:Y:S08]  /*0030*/  S2UR UR4, SR_CTAID.X ;  /* 0x00000000000479c3 */ /* 0x000e700000002500 */
[----:B------:R-:W1:Y:S01]  /*0040*/  LDC R5, c[0x0][0x360] ;  /* 0x0000d800ff057b82 */ /* 0x000e620000000800 */
[----:B0-----:R-:W-:-:S04]  /*0050*/  IABS R7, UR18 ;  /* 0x0000001200077c13 */ /* 0x001fc80008000000 */
[----:B------:R-:W0:Y:S01]  /*0060*/  I2F.RP R4, R7 ;  /* 0x0000000700047306 */ /* 0x000e220000209400 */
[----:B-1----:R-:W-:-:S07]  /*0070*/  IMAD R0, R5, UR4, R0 ;  /* 0x0000000405007c24 */ /* 0x002fce000f8e0200 */
[----:B0-----:R-:W0:Y:S02]  /*0080*/  MUFU.RCP R4, R4 ;  /* 0x0000000400047308 */ /* 0x001e240000001000 */
[----:B0-----:R-:W-:Y:S02]  /*0090*/  IADD3 R2, PT, PT, R4, 0xffffffe, RZ ;  /* 0x0ffffffe04027810 */ /* 0x001fe40007ffe0ff */
[----:B------:R-:W-:-:S04]  /*00a0*/  IABS R4, R0 ;  /* 0x0000000000047213 */ /* 0x000fc80000000000 */
[----:B------:R0:W1:Y:S02]  /*00b0*/  F2I.FTZ.U32.TRUNC.NTZ R3, R2 ;  /* 0x0000000200037305 */ /* 0x000064000021f000 */
[----:B0-----:R-:W-:Y:S01]  /*00c0*/  HFMA2 R2, -RZ, RZ, 0, 0 ;  /* 0x00000000ff027431 */ /* 0x001fe200000001ff */
[----:B-1----:R-:W-:-:S05]  /*00d0*/  IADD3 R6, PT, PT, RZ, -R3, RZ ;  /* 0x80000003ff067210 */ /* 0x002fca0007ffe0ff */
[----:B------:R-:W-:-:S04]  /*00e0*/  IMAD R5, R6, R7, RZ ;  /* 0x0000000706057224 */ /* 0x000fc800078e02ff */
[----:B------:R-:W-:-:S06]  /*00f0*/  IMAD.HI.U32 R3, R3, R5, R2 ;  /* 0x0000000503037227 */ /* 0x000fcc00078e0002 */
[----:B------:R-:W-:-:S05]  /*0100*/  IMAD.HI.U32 R3, R3, R4, RZ ;  /* 0x0000000403037227 */ /* 0x000fca00078e00ff */
[----:B------:R-:W-:-:S05]  /*0110*/  IADD3 R5, PT, PT, -R3, RZ, RZ ;  /* 0x000000ff03057210 */ /* 0x000fca0007ffe1ff */
[----:B------:R-:W-:-:S05]  /*0120*/  IMAD R2, R7, R5, R4 ;  /* 0x0000000507027224 */ /* 0x000fca00078e0204 */
[----:B------:R-:W-:-:S13]  /*0130*/  ISETP.GT.U32.AND P2, PT, R7, R2, PT ;  /* 0x000000020700720c */ /* 0x000fda0003f44070 */
[-C--:B------:R-:W-:Y:S02]  /*0140*/  @!P2 IADD3 R2, PT, PT, R2, -R7.reuse, RZ ;  /* 0x800000070202a210 */ /* 0x080fe40007ffe0ff */
[----:B------:R-:W-:Y:S02]  /*0150*/  @!P2 IADD3 R3, PT, PT, R3, 0x1, RZ ;  /* 0x000000010303a810 */ /* 0x000fe40007ffe0ff */
[----:B------:R-:W-:Y:S02]  /*0160*/  ISETP.GE.U32.AND P0, PT, R2, R7, PT ;  /* 0x000000070200720c */ /* 0x000fe40003f06070 */
[----:B------:R-:W-:Y:S02]  /*0170*/  LOP3.LUT R2, R0, UR18, RZ, 0x3c, !PT ;  /* 0x0000001200027c12 */ /* 0x000fe4000f8e3cff */
[----:B------:R-:W-:Y:S02]  /*0180*/  ISETP.NE.AND P2, PT, RZ, UR18, PT ;  /* 0x00000012ff007c0c */ /* 0x000fe4000bf45270 */
[----:B------:R-:W-:-:S07]  /*0190*/  ISETP.GE.AND P1, PT, R2, RZ, PT ;  /* 0x000000ff0200720c */ /* 0x000fce0003f26270 */
[----:B------:R-:W-:-:S06]  /*01a0*/  @P0 IADD3 R3, PT, PT, R3, 0x1, RZ ;  /* 0x0000000103030810 */ /* 0x000fcc0007ffe0ff */
[----:B------:R-:W-:Y:S01]  /*01b0*/  @!P1 IMAD.MOV R3, RZ, RZ, -R3 ;  /* 0x000000ffff039224 */ /* 0x000fe200078e0a03 */
[----:B------:R-:W-:-:S04]  /*01c0*/  @!P2 LOP3.LUT R3, RZ, UR18, RZ, 0x33, !PT ;  /* 0x00000012ff03ac12 */ /* 0x000fc8000f8e33ff */
[----:B------:R-:W-:-:S04]  /*01d0*/  ISETP.GE.AND P0, PT, R3, UR18, PT ;  /* 0x0000001203007c0c */ /* 0x000fc8000bf06270 */
[----:B------:R-:W-:-:S13]  /*01e0*/  ISETP.GT.OR P0, PT, RZ, UR18, P0 ;  /* 0x00000012ff007c0c */ /* 0x000fda0008704670 */
[----:B------:R-:W-:Y:S05]  /*01f0*/  @P0 EXIT ;  /* 0x000000000000094d */ /* 0x000fea0003800000 */
[----:B------:R-:W-:Y:S02]  /*0200*/  UISETP.LT.U32.AND UP0, UPT, UR18, 0x1, UPT ;  /* 0x000000011200788c */ /* 0x000fe4000bf01070 */
[----:B------:R-:W-:Y:S01]  /*0210*/  IMAD R13, R3, UR18, RZ ;  /* 0x00000012030d7c24 */ /* 0x000fe2000f8e02ff */
[----:B------:R-:W-:Y:S01]  /*0220*/  MOV R12, RZ ;  /* 0x000000ff000c7202 */ /* 0x000fe20000000f00 */
[----:B------:R-:W0:Y:S03]  /*0230*/  LDCU.64 UR16, c[0x0][0x358] ;  /* 0x00006b00ff1077ac */ /* 0x000e260008000a00 */
[----:B------:R-:W-:Y:S01]  /*0240*/  IADD3 R15, PT, PT, R0, -R13, RZ ;  /* 0x8000000d000f7210 */ /* 0x000fe20007ffe0ff */
[----:B------:R-:W-:Y:S02]  /*0250*/  USEL UR5, UR18, 0x1, !UP0 ;  /* 0x0000000112057887 */ /* 0x000fe4000c000000 */
[----:B------:R-:W-:Y:S01]  /*0260*/  UISETP.GE.U32.AND UP0, UPT, UR18, 0x8, UPT ;  /* 0x000000081200788c */ /* 0x000fe2000bf06070 */
[----:B------:R-:W-:-:S08]  /*0270*/  UMOV UR4, URZ ;  /* 0x000000ff00047c82 */ /* 0x000fd00008000000 */
[----:B------:R-:W-:Y:S05]  /*0280*/  BRA.U !UP0, `(.L_x_0) ;  /* 0x0000000508007547 */ /* 0x000fea000b800000 */
[----:B------:R-:W1:Y:S01]  /*0290*/  LDCU.64 UR20, c[0x0][0x388] ;  /* 0x00007100ff1477ac */ /* 0x000e620008000a00 */
[----:B------:R-:W-:Y:S02]  /*02a0*/  MOV R12, RZ ;  /* 0x000000ff000c7202 */ /* 0x000fe40000000f00 */
[----:B------:R-:W-:Y:S01]  /*02b0*/  MOV R14, R13 ;  /* 0x0000000d000e7202 */ /* 0x000fe20000000f00 */
[----:B------:R-:W-:-:S04]  /*02c0*/  ULOP3.LUT UR5, UR5, 0x7ffffff8, URZ, 0xc0, !UPT ;  /* 0x7ffffff805057892 */ /* 0x000fc8000f8ec0ff */
[----:B------:R-:W-:Y:S02]  /*02d0*/  UIADD3 UR5, UPT, UPT, -UR5, URZ, URZ ;  /* 0x000000ff05057290 */ /* 0x000fe4000fffe1ff */
[----:B-1----:R-:W-:Y:S02]  /*02e0*/  UIMAD.WIDE.U32 UR6, UR18, 0xc, UR20 ;  /* 0x0000000c120678a5 */ /* 0x002fe4000f8e0014 */
[----:B------:R-:W-:Y:S02]  /*02f0*/  UIMAD.WIDE.U32 UR8, UR18, 0x10, UR20 ;  /* 0x00000010120878a5 */ /* 0x000fe4000f8e0014 */
[----:B------:R-:W-:Y:S02]  /*0300*/  UIMAD.WIDE.U32 UR10, UR18, 0x14, UR20 ;  /* 0x00000014120a78a5 */ /* 0x000fe4000f8e0014 */
[----:B------:R-:W-:Y:S02]  /*0310*/  UIMAD.WIDE.U32 UR12, UR18, 0x18, UR20 ;  /* 0x00000018120c78a5 */ /* 0x000fe4000f8e0014 */
[----:B------:R-:W-:-:S12]  /*0320*/  UIMAD.WIDE.U32 UR14, UR18, 0x1c, UR20 ;  /* 0x0000001c120e78a5 */ /* 0x000fd8000f8e0014 */
.L_x_1:
[----:B------:R-:W1:Y:S01]  /*0330*/  LDC.64 R2, c[0x0][0x380] ;  /* 0x0000e000ff027b82 */ /* 0x000e620000000a00 */
[----:B------:R-:W-:Y:S01]  /*0340*/  HFMA2 R8, -RZ, RZ, 0, 2.384185791015625e-07 ;  /* 0x00000004ff087431 */ /* 0x000fe200000001ff */
[----:B------:R-:W-:Y:S02]  /*0350*/  UIMAD.WIDE.U32 UR24, UR18, 0x4, UR20 ;  /* 0x00000004121878a5 */ /* 0x000fe4000f8e0014 */
[----:B------:R-:W-:-:S04]  /*0360*/  UIMAD.WIDE.U32 UR22, UR18, 0x8, UR20 ;  /* 0x00000008121678a5 */ /* 0x000fc8000f8e0014 */
[----:B------:R-:W-:Y:S01]  /*0370*/  MOV R4, UR24 ;  /* 0x0000001800047c02 */ /* 0x000fe20008000f00 */
[----:B------:R-:W-:Y:S01]  /*0380*/  IMAD.U32 R5, RZ, RZ, UR25 ;  /* 0x00000019ff057e24 */ /* 0x000fe2000f8e00ff */
[----:B------:R-:W-:Y:S01]  /*0390*/  MOV R6, UR22 ;  /* 0x0000001600067c02 */ /* 0x000fe20008000f00 */
[----:B------:R-:W-:Y:S01]  /*03a0*/  IMAD.WIDE R8, R15, R8, UR20 ;  /* 0x000000140f087e25 */ /* 0x000fe2000f8e0208 */
[----:B------:R-:W-:-:S03]  /*03b0*/  MOV R7, UR23 ;  /* 0x0000001700077c02 */ /* 0x000fc60008000f00 */
[----:B------:R-:W-:Y:S02]  /*03c0*/  HFMA2 R10, -RZ, RZ, 0, 2.384185791015625e-07 ;  /* 0x00000004ff0a7431 */ /* 0x000fe400000001ff */
[C---:B------:R-:W-:Y:S01]  /*03d0*/  IMAD.WIDE R4, R15.reuse, 0x4, R4 ;  /* 0x000000040f047825 */ /* 0x040fe200078e0204 */
[----:B0-----:R0:W2:Y:S01]  /*03e0*/  LDG.E R20, desc[UR16][R8.64] ;  /* 0x0000001008147981 */ /* 0x0010a2000c1e1900 */
[----:B------:R-:W-:Y:S02]  /*03f0*/  MOV R24, 0x4 ;  /* 0x0000000400187802 */ /* 0x000fe40000000f00 */
[----:B-1----:R-:W-:Y:S01]  /*0400*/  IMAD.WIDE R2, R14, 0x4, R2 ;  /* 0x000000040e027825 */ /* 0x002fe200078e0202 */
[----:B------:R1:W3:Y:S04]  /*0410*/  LDG.E R19, desc[UR16][R4.64] ;  /* 0x0000001004137981 */ /* 0x0002e8000c1e1900 */
[----:B------:R-:W2:Y:S01]  /*0420*/  LDG.E R21, desc[UR16][R2.64] ;  /* 0x0000001002157981 */ /* 0x000ea2000c1e1900 */
[----:B------:R-:W-:-:S03]  /*0430*/  IMAD.WIDE R6, R15, 0x4, R6 ;  /* 0x000000040f067825 */ /* 0x000fc600078e0206 */
[----:B------:R-:W3:Y:S01]  /*0440*/  LDG.E R18, desc[UR16][R2.64+0x4] ;  /* 0x0000041002127981 */ /* 0x000ee2000c1e1900 */
[C---:B------:R-:W-:Y:S01]  /*0450*/  IMAD.WIDE R24, R15.reuse, R24, UR6 ;  /* 0x000000060f187e25 */ /* 0x040fe2000f8e0218 */
[----:B------:R-:W-:Y:S02]  /*0460*/  MOV R26, 0x4 ;  /* 0x00000004001a7802 */ /* 0x000fe40000000f00 */
[----:B------:R4:W5:Y:S01]  /*0470*/  LDG.E R17, desc[UR16][R6.64] ;  /* 0x0000001006117981 */ /* 0x000962000c1e1900 */
[----:B0-----:R-:W-:-:S03]  /*0480*/  IMAD.WIDE R8, R15, R10, UR8 ;  /* 0x000000080f087e25 */ /* 0x001fc6000f8e020a */
[----:B------:R-:W5:Y:S01]  /*0490*/  LDG.E R16, desc[UR16][R2.64+0x8] ;  /* 0x0000081002107981 */ /* 0x000f62000c1e1900 */
[----:B------:R-:W-:Y:S02]  /*04a0*/  HFMA2 R28, -RZ, RZ, 0, 2.384185791015625e-07 ;  /* 0x00000004ff1c7431 */ /* 0x000fe400000001ff */
[C---:B-1----:R-:W-:Y:S01]  /*04b0*/  IMAD.WIDE R4, R15.reuse, R26, UR10 ;  /* 0x0000000a0f047e25 */ /* 0x042fe2000f8e021a */
[----:B------:R-:W5:Y:S04]  /*04c0*/  LDG.E R23, desc[UR16][R24.64] ;  /* 0x0000001018177981 */ /* 0x000f68000c1e1900 */
[----:B------:R-:W5:Y:S01]  /*04d0*/  LDG.E R22, desc[UR16][R2.64+0xc] ;  /* 0x00000c1002167981 */ /* 0x000f62000c1e1900 */
[----:B----4-:R-:W-:-:S03]  /*04e0*/  IMAD.WIDE R6, R15, R10, UR12 ;  /* 0x0000000c0f067e25 */ /* 0x010fc6000f8e020a */
[----:B------:R-:W4:Y:S04]  /*04f0*/  LDG.E R9, desc[UR16][R8.64] ;  /* 0x0000001008097981 */ /* 0x000f28000c1e1900 */
[----:B------:R-:W4:Y:S01]  /*0500*/  LDG.E R26, desc[UR16][R2.64+0x10] ;  /* 0x00001010021a7981 */ /* 0x000f22000c1e1900 */
[----:B------:R-:W-:-:S03]  /*0510*/  IMAD.WIDE R10, R15, R28, UR14 ;  /* 0x0000000e0f0a7e25 */ /* 0x000fc6000f8e021c */
[----:B------:R-:W4:Y:S04]  /*0520*/  LDG.E R4, desc[UR16][R4.64] ;  /* 0x0000001004047981 */ /* 0x000f28000c1e1900 */
[----:B------:R-:W4:Y:S04]  /*0530*/  LDG.E R27, desc[UR16][R2.64+0x14] ;  /* 0x00001410021b7981 */ /* 0x000f28000c1e1900 */
[----:B------:R0:W4:Y:S04]  /*0540*/  LDG.E R7, desc[UR16][R6.64] ;  /* 0x0000001006077981 */ /* 0x000128000c1e1900 */
[----:B------:R-:W4:Y:S04]  /*0550*/  LDG.E R24, desc[UR16][R2.64+0x18] ;  /* 0x0000181002187981 */ /* 0x000f28000c1e1900 */
[----:B------:R-:W4:Y:S04]  /*0560*/  LDG.E R10, desc[UR16][R10.64] ;  /* 0x000000100a0a7981 */ /* 0x000f28000c1e1900 */
[----:B------:R-:W4:Y:S01]  /*0570*/  LDG.E R25, desc[UR16][R2.64+0x1c] ;  /* 0x00001c1002197981 */ /* 0x000f22000c1e1900 */
[----:B------:R-:W-:-:S04]  /*0580*/  UIADD3 UR5, UPT, UPT, UR5, 0x8, URZ ;  /* 0x0000000805057890 */ /* 0x000fc8000fffe0ff */
[----:B------:R-:W-:Y:S01]  /*0590*/  UISETP.NE.AND UP0, UPT, UR5, URZ, UPT ;  /* 0x000000ff0500728c */ /* 0x000fe2000bf05270 */
[----:B0-----:R-:W-:Y:S01]  /*05a0*/  IMAD.U32 R6, RZ, RZ, UR18 ;  /* 0x00000012ff067e24 */ /* 0x001fe2000f8e00ff */
[----:B------:R-:W-:-:S04]  /*05b0*/  IADD3 R14, PT, PT, R14, 0x8, RZ ;  /* 0x000000080e0e7810 */ /* 0x000fc80007ffe0ff */
[----:B------:R-:W-:Y:S01]  /*05c0*/  LEA R15, R6, R15, 0x3 ;  /* 0x0000000f060f7211 */ /* 0x000fe200078e18ff */
[----:B--2---:R-:W-:-:S04]  /*05d0*/  IMAD R20, R21, R20, R12 ;  /* 0x0000001415147224 */ /* 0x004fc800078e020c */
[----:B---3--:R-:W-:-:S04]  /*05e0*/  IMAD R18, R18, R19, R20 ;  /* 0x0000001312127224 */ /* 0x008fc800078e0214 */
[----:B-----5:R-:W-:-:S04]  /*05f0*/  IMAD R16, R16, R17, R18 ;  /* 0x0000001110107224 */ /* 0x020fc800078e0212 */
[----:B------:R-:W-:-:S04]  /*0600*/  IMAD R16, R22, R23, R16 ;  /* 0x0000001716107224 */ /* 0x000fc800078e0210 */
[----:B----4-:R-:W-:-:S04]  /*0610*/  IMAD R9, R26, R9, R16 ;  /* 0x000000091a097224 */ /* 0x010fc800078e0210 */
[----:B------:R-:W-:-:S04]  /*0620*/  IMAD R4, R27, R4, R9 ;  /* 0x000000041b047224 */ /* 0x000fc800078e0209 */
[----:B------:R-:W-:-:S04]  /*0630*/  IMAD R7, R24, R7, R4 ;  /* 0x0000000718077224 */ /* 0x000fc800078e0204 */
[----:B------:R-:W-:Y:S01]  /*0640*/  IMAD R12, R25, R10, R7 ;  /* 0x0000000a190c7224 */ /* 0x000fe200078e0207 */
[----:B------:R-:W-:Y:S06]  /*0650*/  BRA.U UP0, `(.L_x_1) ;  /* 0xfffffffd00347547 */ /* 0x000fec000b83ffff */
[----:B------:R-:W-:-:S04]  /*0660*/  UISETP.LT.U32.AND UP0, UPT, UR18, 0x1, UPT ;  /* 0x000000011200788c */ /* 0x000fc8000bf01070 */
[----:B------:R-:W-:-:S04]  /*0670*/  USEL UR4, UR18, 0x1, !UP0 ;  /* 0x0000000112047887 */ /* 0x000fc8000c000000 */
[----:B------:R-:W-:-:S12]  /*0680*/  ULOP3.LUT UR4, UR4, 0x7ffffff8, URZ, 0xc0, !UPT ;  /* 0x7ffffff804047892 */ /* 0x000fd8000f8ec0ff */
.L_x_0:
[----:B------:R-:W-:-:S04]  /*0690*/  UISETP.LT.U32.AND UP0, UPT, UR18, 0x1, UPT ;  /* 0x000000011200788c */ /* 0x000fc8000bf01070 */
[----:B------:R-:W-:-:S04]  /*06a0*/  USEL UR5, UR18, 0x1, !UP0 ;  /* 0x0000000112057887 */ /* 0x000fc8000c000000 */
[----:B------:R-:W-:-:S09]  /*06b0*/  ULOP3.LUT UP0, UR6, UR5, 0x7, URZ, 0xc0, !UPT ;  /* 0x0000000705067892 */ /* 0x000fd2000f80c0ff */
[----:B------:R-:W-:Y:S05]  /*06c0*/  BRA.U !UP0, `(.L_x_2) ;  /* 0x0000000508147547 */ /* 0x000fea000b800000 */
[----:B------:R-:W-:Y:S01]  /*06d0*/  UISETP.GE.U32.AND UP0, UPT, UR6, 0x4, UPT ;  /* 0x000000040600788c */ /* 0x000fe2000bf06070 */
[----:B------:R-:W-:Y:S01]  /*06e0*/  IADD3 R2, PT, PT, R0, -R13, RZ ;  /* 0x8000000d00027210 */ /* 0x000fe20007ffe0ff */
[----:B------:R-:W-:-:S04]  /*06f0*/  ULOP3.LUT UR7, UR5, 0x3, URZ, 0xc0, !UPT ;  /* 0x0000000305077892 */ /* 0x000fc8000f8ec0ff */
[----:B------:R-:W-:-:S03]  /*0700*/  UISETP.NE.AND UP1, UPT, UR7, URZ, UPT ;  /* 0x000000ff0700728c */ /* 0x000fc6000bf25270 */
[----:B------:R-:W-:Y:S08]  /*0710*/  BRA.U !UP0, `(.L_x_3) ;  /* 0x0000000108687547 */ /* 0x000ff0000b800000 */
[----:B------:R-:W1:Y:S01]  /*0720*/  LDC.64 R6, c[0x0][0x388] ;  /* 0x0000e200ff067b82 */ /* 0x000e620000000a00 */
[----:B------:R-:W-:Y:S01]  /*0730*/  MOV R9, UR4 ;  /* 0x0000000400097c02 */ /* 0x000fe20008000f00 */
[----:B------:R-:W-:Y:S01]  /*0740*/  IMAD.U32 R11, RZ, RZ, UR18 ;  /* 0x00000012ff0b7e24 */ /* 0x000fe2000f8e00ff */
[----:B------:R-:W-:-:S03]  /*0750*/  IADD3 R3, PT, PT, R13, UR4, RZ ;  /* 0x000000040d037c10 */ /* 0x000fc6000fffe0ff */
[----:B------:R-:W-:Y:S02]  /*0760*/  IMAD R9, R9, UR18, R2 ;  /* 0x0000001209097c24 */ /* 0x000fe4000f8e0202 */
[----:B------:R-:W2:Y:S01]  /*0770*/  LDC.64 R4, c[0x0][0x380] ;  /* 0x0000e000ff047b82 */ /* 0x000ea20000000a00 */
[----:B------:R-:W-:Y:S01]  /*0780*/  MOV R15, UR18 ;  /* 0x00000012000f7c02 */ /* 0x000fe20008000f00 */
[----:B-1----:R-:W-:Y:S01]  /*0790*/  IMAD.WIDE R6, R9, 0x4, R6 ;  /* 0x0000000409067825 */ /* 0x002fe200078e0206 */
[----:B------:R-:W-:-:S05]  /*07a0*/  MOV R9, UR18 ;  /* 0x0000001200097c02 */ /* 0x000fca0008000f00 */
[----:B------:R-:W-:Y:S02]  /*07b0*/  IMAD.WIDE.U32 R8, R9, 0x4, R6 ;  /* 0x0000000409087825 */ /* 0x000fe400078e0006 */
[----:B0-----:R-:W3:Y:S02]  /*07c0*/  LDG.E R6, desc[UR16][R6.64] ;  /* 0x0000001006067981 */ /* 0x001ee4000c1e1900 */
[----:B--2---:R-:W-:-:S04]  /*07d0*/  IMAD.WIDE R4, R3, 0x4, R4 ;  /* 0x0000000403047825 */ /* 0x004fc800078e0204 */
[----:B------:R-:W-:Y:S01]  /*07e0*/  IMAD.WIDE.U32 R10, R11, 0x4, R8 ;  /* 0x000000040b0a7825 */ /* 0x000fe200078e0008 */
[----:B------:R-:W3:Y:S04]  /*07f0*/  LDG.E R3, desc[UR16][R4.64] ;  /* 0x0000001004037981 */ /* 0x000ee8000c1e1900 */
[----:B------:R-:W2:Y:S01]  /*0800*/  LDG.E R8, desc[UR16][R8.64] ;  /* 0x0000001008087981 */ /* 0x000ea2000c1e1900 */
[----:B------:R-:W-:-:S03]  /*0810*/  IMAD.WIDE.U32 R14, R15, 0x4, R10 ;  /* 0x000000040f0e7825 */ /* 0x000fc600078e000a */
[----:B------:R-:W2:Y:S04]  /*0820*/  LDG.E R16, desc[UR16][R4.64+0x4] ;  /* 0x0000041004107981 */ /* 0x000ea8000c1e1900 */
[----:B------:R-:W4:Y:S04]  /*0830*/  LDG.E R17, desc[UR16][R10.64] ;  /* 0x000000100a117981 */ /* 0x000f28000c1e1900 */
[----:B------:R-:W4:Y:S04]  /*0840*/  LDG.E R18, desc[UR16][R4.64+0x8] ;  /* 0x0000081004127981 */ /* 0x000f28000c1e1900 */
[----:B------:R-:W5:Y:S04]  /*0850*/  LDG.E R20, desc[UR16][R4.64+0xc] ;  /* 0x00000c1004147981 */ /* 0x000f68000c1e1900 */
[----:B------:R-:W5:Y:S01]  /*0860*/  LDG.E R14, desc[UR16][R14.64] ;  /* 0x000000100e0e7981 */ /* 0x000f62000c1e1900 */
[----:B------:R-:W-:Y:S01]  /*0870*/  UIADD3 UR4, UPT, UPT, UR4, 0x4, URZ ;  /* 0x0000000404047890 */ /* 0x000fe2000fffe0ff */
[----:B---3--:R-:W-:-:S04]  /*0880*/  IMAD R3, R3, R6, R12 ;  /* 0x0000000603037224 */ /* 0x008fc800078e020c */
[----:B--2---:R-:W-:-:S04]  /*0890*/  IMAD R3, R16, R8, R3 ;  /* 0x0000000810037224 */ /* 0x004fc800078e0203 */
[----:B----4-:R-:W-:-:S04]  /*08a0*/  IMAD R3, R18, R17, R3 ;  /* 0x0000001112037224 */ /* 0x010fc800078e0203 */
[----:B-----5:R-:W-:-:S07]  /*08b0*/  IMAD R12, R20, R14, R3 ;  /* 0x0000000e140c7224 */ /* 0x020fce00078e0203 */
.L_x_3:
[----:B------:R-:W-:Y:S05]  /*08c0*/  BRA.U !UP1, `(.L_x_2) ;  /* 0x0000000109947547 */ /* 0x000fea000b800000 */
[----:B------:R-:W-:Y:S01]  /*08d0*/  UISETP.NE.AND UP0, UPT, UR7, 0x1, UPT ;  /* 0x000000010700788c */ /* 0x000fe2000bf05270 */
[----:B------:R-:W-:Y:S01]  /*08e0*/  MOV R3, UR4 ;  /* 0x0000000400037c02 */ /* 0x000fe20008000f00 */
[----:B------:R-:W-:Y:S01]  /*08f0*/  ULOP3.LUT UR5, UR5, 0x1, URZ, 0xc0, !UPT ;  /* 0x0000000105057892 */ /* 0x000fe2000f8ec0ff */
[----:B------:R-:W-:-:S03]  /*0900*/  MOV R5, UR18 ;  /* 0x0000001200057c02 */ /* 0x000fc60008000f00 */
[----:B------:R-:W-:Y:S01]  /*0910*/  UISETP.NE.U32.AND UP1, UPT, UR5, 0x1, UPT ;  /* 0x000000010500788c */ /* 0x000fe2000bf25070 */
[----:B------:R-:W-:-:S04]  /*0920*/  PLOP3.LUT P0, PT, PT, PT, UP0, 0x80, 0x8 ;  /* 0x000000000008781c */ /* 0x000fc80003f0f008 */
[----:B------:R-:W1:Y:S01]  /*0930*/  @UP0 LDCU.128 UR8, c[0x0][0x380] ;  /* 0x00007000ff0807ac */ /* 0x000e620008000c00 */
[----:B------:R-:W-:-:S05]  /*0940*/  PLOP3.LUT P1, PT, PT, PT, UP1, 0x80, 0x8 ;  /* 0x000000000008781c */ /* 0x000fca0003f2f018 */
[----:B------:R-:W2:Y:S03]  /*0950*/  @!UP1 LDCU.128 UR12, c[0x0][0x380] ;  /* 0x00007000ff0c97ac */ /* 0x000ea60008000c00 */
[----:B------:R-:W-:Y:S01]  /*0960*/  @P0 IMAD R3, R3, UR18, R2 ;  /* 0x0000001203030c24 */ /* 0x000fe2000f8e0202 */
[----:B-1----:R-:W-:Y:S02]  /*0970*/  MOV R10, UR10 ;  /* 0x0000000a000a7c02 */ /* 0x002fe40008000f00 */
[----:B------:R-:W-:Y:S02]  /*0980*/  MOV R11, UR11 ;  /* 0x0000000b000b7c02 */ /* 0x000fe40008000f00 */
[----:B------:R-:W-:Y:S02]  /*0990*/  MOV R6, UR8 ;  /* 0x0000000800067c02 */ /* 0x000fe40008000f00 */
[----:B------:R-:W-:Y:S01]  /*09a0*/  MOV R7, UR9 ;  /* 0x0000000900077c02 */ /* 0x000fe20008000f00 */
[----:B------:R-:W-:-:S04]  /*09b0*/  @P0 IMAD.WIDE R10, R3, 0x4, R10 ;  /* 0x00000004030a0825 */ /* 0x000fc800078e020a */
[----:B------:R-:W-:Y:S01]  /*09c0*/  @P0 VIADD R3, R13, UR4 ;  /* 0x000000040d030c36 */ /* 0x000fe20008000000 */
[----:B------:R-:W-:Y:S01]  /*09d0*/  @UP0 UIADD3 UR4, UPT, UPT, UR4, 0x2, URZ ;  /* 0x0000000204040890 */ /* 0x000fe2000fffe0ff */
[----:B--2---:R-:W-:Y:S02]  /*09e0*/  MOV R8, UR12 ;  /* 0x0000000c00087c02 */ /* 0x004fe40008000f00 */
[----:B------:R-:W-:Y:S01]  /*09f0*/  MOV R9, UR13 ;  /* 0x0000000d00097c02 */ /* 0x000fe20008000f00 */
[----:B------:R-:W-:Y:S01]  /*0a00*/  @P0 IMAD.WIDE R6, R3, 0x4, R6 ;  /* 0x0000000403060825 */ /* 0x000fe200078e0206 */
[----:B------:R-:W-:Y:S01]  /*0a10*/  MOV R14, UR14 ;  /* 0x0000000e000e7c02 */ /* 0x000fe20008000f00 */
[----:B0-----:R-:W2:Y:S01]  /*0a20*/  @P0 LDG.E R16, desc[UR16][R10.64] ;  /* 0x000000100a100981 */ /* 0x001ea2000c1e1900 */
[----:B------:R-:W-:Y:S01]  /*0a30*/  MOV R17, UR4 ;  /* 0x0000000400117c02 */ /* 0x000fe20008000f00 */
[----:B------:R-:W-:Y:S01]  /*0a40*/  @P0 IMAD.WIDE.U32 R4, R5, 0x4, R10 ;  /* 0x0000000405040825 */ /* 0x000fe200078e000a */
[----:B------:R-:W-:Y:S01]  /*0a50*/  @!P1 IADD3 R3, PT, PT, R13, UR4, RZ ;  /* 0x000000040d039c10 */ /* 0x000fe2000fffe0ff */
[----:B------:R-:W3:Y:S01]  /*0a60*/  @P0 LDG.E R19, desc[UR16][R6.64+0x4] ;  /* 0x0000041006130981 */ /* 0x000ee2000c1e1900 */
[----:B------:R-:W-:Y:S01]  /*0a70*/  MOV R15, UR15 ;  /* 0x0000000f000f7c02 */ /* 0x000fe20008000f00 */
[----:B------:R-:W-:-:S02]  /*0a80*/  @!P1 IMAD R13, R17, UR18, R2 ;  /* 0x00000012110d9c24 */ /* 0x000fc4000f8e0202 */
[----:B------:R-:W2:Y:S01]  /*0a90*/  @P0 LDG.E R17, desc[UR16][R6.64] ;  /* 0x0000001006110981 */ /* 0x000ea2000c1e1900 */
[----:B------:R-:W-:-:S03]  /*0aa0*/  @!P1 IMAD.WIDE R2, R3, 0x4, R8 ;  /* 0x0000000403029825 */ /* 0x000fc600078e0208 */
[----:B------:R-:W3:Y:S01]  /*0ab0*/  @P0 LDG.E R4, desc[UR16][R4.64] ;  /* 0x0000001004040981 */ /* 0x000ee2000c1e1900 */
[----:B------:R-:W-:-:S03]  /*0ac0*/  @!P1 IMAD.WIDE R8, R13, 0x4, R14 ;  /* 0x000000040d089825 */ /* 0x000fc600078e020e */
[----:B------:R-:W4:Y:S04]  /*0ad0*/  @!P1 LDG.E R3, desc[UR16][R2.64] ;  /* 0x0000001002039981 */ /* 0x000f28000c1e1900 */
[----:B------:R-:W4:Y:S01]  /*0ae0*/  @!P1 LDG.E R8, desc[UR16][R8.64] ;  /* 0x0000001008089981 */ /* 0x000f22000c1e1900 */
[----:B--2---:R-:W-:-:S04]  /*0af0*/  @P0 IMAD R16, R17, R16, R12 ;  /* 0x0000001011100224 */ /* 0x004fc800078e020c */
[----:B---3--:R-:W-:-:S04]  /*0b00*/  @P0 IMAD R12, R19, R4, R16 ;  /* 0x00000004130c0224 */ /* 0x008fc800078e0210 */
[----:B----4-:R-:W-:-:S07]  /*0b10*/  @!P1 IMAD R12, R3, R8, R12 ;  /* 0x00000008030c9224 */ /* 0x010fce00078e020c */
.L_x_2:
[----:B------:R-:W1:Y:S02]  /*0b20*/  LDC.64 R2, c[0x0][0x390] ;  /* 0x0000e400ff027b82 */ /* 0x000e640000000a00 */
[----:B-1----:R-:W-:-:S05]  /*0b30*/  IMAD.WIDE R2, R0, 0x4, R2 ;  /* 0x0000000400027825 */ /* 0x002fca00078e0202 */
[----:B0-----:R-:W-:Y:S01]  /*0b40*/  STG.E desc[UR16][R2.64], R12 ;  /* 0x0000000c02007986 */ /* 0x001fe2000c101910 */
[----:B------:R-:W-:Y:S05]  /*0b50*/  EXIT ;  /* 0x000000000000794d */ /* 0x000fea0003800000 */
.L_x_4:
[----:B------:R-:W-:-:S00]  /*0b60*/  BRA `(.L_x_4) ;  /* 0xfffffffc00fc7947 */ /* 0x000fc0000383ffff */
[----:B------:R-:W-:-:S00]  /*0b70*/  NOP ;  /* 0x0000000000007918 */ /* 0x000fc00000000000 */
        /* <DEDUP_REMOVED lines=8> */
.L_x_5:


//--------------------- .nv.shared.reserved.0     --------------------------
	.section	.nv.shared.reserved.0,"aw",@nobits
	.weak		__nv_reservedSMEM_offset_0_alias
	.size		__nv_reservedSMEM_offset_0_alias, 0, 64
	.other		__nv_reservedSMEM_offset_0_alias,@"STO_CUDA_RESERVED_SHARED STV_DEFAULT"
__nv_reservedSMEM_offset_0_alias:
	.zero		0
	.zero		64


//--------------------- .nv.constant0._Z9gpuMatrixPiS_S_i --------------------------
	.section	.nv.constant0._Z9gpuMatrixPiS_S_i,"a",@progbits
	.sectionflags	@""
	.align	4
.nv.constant0._Z9gpuMatrixPiS_S_i:
	.zero		924


//--------------------- SYMBOLS --------------------------

	.type		.nv.reservedSmem.offset0,@object
	.size		.nv.reservedSmem.offset0,0x4
